//
// Generated by NVIDIA NVVM Compiler
//
// Compiler Build ID: CL-36424714
// Cuda compilation tools, release 13.0, V13.0.88
// Based on NVVM 20.0.0
//

.version 9.0
.target sm_100
.address_size 64

	// .globl	_Z19interpolate_forwardiiiPKiS0_PKfPf

.visible .entry _Z19interpolate_forwardiiiPKiS0_PKfPf(
	.param .u32 _Z19interpolate_forwardiiiPKiS0_PKfPf_param_0,
	.param .u32 _Z19interpolate_forwardiiiPKiS0_PKfPf_param_1,
	.param .u32 _Z19interpolate_forwardiiiPKiS0_PKfPf_param_2,
	.param .u64 .ptr .align 1 _Z19interpolate_forwardiiiPKiS0_PKfPf_param_3,
	.param .u64 .ptr .align 1 _Z19interpolate_forwardiiiPKiS0_PKfPf_param_4,
	.param .u64 .ptr .align 1 _Z19interpolate_forwardiiiPKiS0_PKfPf_param_5,
	.param .u64 .ptr .align 1 _Z19interpolate_forwardiiiPKiS0_PKfPf_param_6
)
{
	.reg .pred 	%p<4>;
	.reg .b32 	%r<15>;
	.reg .b32 	%f<2>;
	.reg .b64 	%rd<17>;

	ld.param.u32 	%r5, [_Z19interpolate_forwardiiiPKiS0_PKfPf_param_0];
	ld.param.u32 	%r4, [_Z19interpolate_forwardiiiPKiS0_PKfPf_param_2];
	ld.param.u64 	%rd1, [_Z19interpolate_forwardiiiPKiS0_PKfPf_param_3];
	ld.param.u64 	%rd2, [_Z19interpolate_forwardiiiPKiS0_PKfPf_param_4];
	ld.param.u64 	%rd3, [_Z19interpolate_forwardiiiPKiS0_PKfPf_param_5];
	ld.param.u64 	%rd4, [_Z19interpolate_forwardiiiPKiS0_PKfPf_param_6];
	mov.u32 	%r6, %ctaid.x;
	mov.u32 	%r7, %ntid.x;
	mov.u32 	%r8, %tid.x;
	mad.lo.s32 	%r1, %r6, %r7, %r8;
	div.s32 	%r2, %r1, %r4;
	setp.ge.s32 	%p1, %r2, %r5;
	@%p1 bra 	$L__BB0_3;
	cvta.to.global.u64 	%rd5, %rd2;
	cvta.to.global.u64 	%rd6, %rd1;
	mul.wide.s32 	%rd7, %r2, 4;
	add.s64 	%rd8, %rd6, %rd7;
	ld.global.u32 	%r9, [%rd8];
	setp.lt.s32 	%p2, %r9, 0;
	neg.s32 	%r10, %r9;
	selp.b32 	%r11, %r10, %r2, %p2;
	mul.wide.s32 	%rd9, %r11, 4;
	add.s64 	%rd10, %rd5, %rd9;
	ld.global.u32 	%r3, [%rd10];
	setp.lt.s32 	%p3, %r3, 0;
	@%p3 bra 	$L__BB0_3;
	rem.s32 	%r12, %r1, %r4;
	mad.lo.s32 	%r13, %r3, %r4, %r12;
	cvta.to.global.u64 	%rd11, %rd3;
	mul.wide.s32 	%rd12, %r13, 4;
	add.s64 	%rd13, %rd11, %rd12;
	ld.global.f32 	%f1, [%rd13];
	mad.lo.s32 	%r14, %r2, %r4, %r12;
	cvta.to.global.u64 	%rd14, %rd4;
	mul.wide.s32 	%rd15, %r14, 4;
	add.s64 	%rd16, %rd14, %rd15;
	st.global.f32 	[%rd16], %f1;
$L__BB0_3:
	ret;

}
	// .globl	_Z20interpolate_backwardiiiPKiS0_PKfPf
.visible .entry _Z20interpolate_backwardiiiPKiS0_PKfPf(
	.param .u32 _Z20interpolate_backwardiiiPKiS0_PKfPf_param_0,
	.param .u32 _Z20interpolate_backwardiiiPKiS0_PKfPf_param_1,
	.param .u32 _Z20interpolate_backwardiiiPKiS0_PKfPf_param_2,
	.param .u64 .ptr .align 1 _Z20interpolate_backwardiiiPKiS0_PKfPf_param_3,
	.param .u64 .ptr .align 1 _Z20interpolate_backwardiiiPKiS0_PKfPf_param_4,
	.param .u64 .ptr .align 1 _Z20interpolate_backwardiiiPKiS0_PKfPf_param_5,
	.param .u64 .ptr .align 1 _Z20interpolate_backwardiiiPKiS0_PKfPf_param_6
)
{
	.reg .pred 	%p<4>;
	.reg .b32 	%r<15>;
	.reg .b32 	%f<3>;
	.reg .b64 	%rd<17>;

	ld.param.u32 	%r5, [_Z20interpolate_backwardiiiPKiS0_PKfPf_param_0];
	ld.param.u32 	%r4, [_Z20interpolate_backwardiiiPKiS0_PKfPf_param_2];
	ld.param.u64 	%rd1, [_Z20interpolate_backwardiiiPKiS0_PKfPf_param_3];
	ld.param.u64 	%rd2, [_Z20interpolate_backwardiiiPKiS0_PKfPf_param_4];
	ld.param.u64 	%rd3, [_Z20interpolate_backwardiiiPKiS0_PKfPf_param_5];
	ld.param.u64 	%rd4, [_Z20interpolate_backwardiiiPKiS0_PKfPf_param_6];
	mov.u32 	%r6, %ctaid.x;
	mov.u32 	%r7, %ntid.x;
	mov.u32 	%r8, %tid.x;
	mad.lo.s32 	%r1, %r6, %r7, %r8;
	div.s32 	%r2, %r1, %r4;
	setp.ge.s32 	%p1, %r2, %r5;
	@%p1 bra 	$L__BB1_3;
	cvta.to.global.u64 	%rd5, %rd2;
	cvta.to.global.u64 	%rd6, %rd1;
	mul.wide.s32 	%rd7, %r2, 4;
	add.s64 	%rd8, %rd6, %rd7;
	ld.global.u32 	%r9, [%rd8];
	setp.lt.s32 	%p2, %r9, 0;
	neg.s32 	%r10, %r9;
	selp.b32 	%r11, %r10, %r2, %p2;
	mul.wide.s32 	%rd9, %r11, 4;
	add.s64 	%rd10, %rd5, %rd9;
	ld.global.u32 	%r3, [%rd10];
	setp.lt.s32 	%p3, %r3, 0;
	@%p3 bra 	$L__BB1_3;
	rem.s32 	%r12, %r1, %r4;
	mad.lo.s32 	%r13, %r3, %r4, %r12;
	cvta.to.global.u64 	%rd11, %rd4;
	mul.wide.s32 	%rd12, %r13, 4;
	add.s64 	%rd13, %rd11, %rd12;
	mad.lo.s32 	%r14, %r2, %r4, %r12;
	cvta.to.global.u64 	%rd14, %rd3;
	mul.wide.s32 	%rd15, %r14, 4;
	add.s64 	%rd16, %rd14, %rd15;
	ld.global.f32 	%f1, [%rd16];
	atom.global.add.f32 	%f2, [%rd13], %f1;
$L__BB1_3:
	ret;

}


// ===== COMPILED SASS (sm_100) =====

	.target	sm_100

	.elftype	@"ET_EXEC"


//--------------------- .note.nv.tkinfo           --------------------------
	.section	.note.nv.tkinfo,"",@"SHT_NOTE"
	.sectionflags	@"SHF_NOTE_NV_TKINFO"
	.tkinfo
        /*0018*/ 	.word	0x00000002
        /*0030*/ 	.string	""
        /*0030*/ 	.string	"ptxas"
        /*0030*/ 	.string	"Cuda compilation tools, release 13.0, V13.0.88"
        /*0030*/ 	.string	"Build cuda_13.0.r13.0/compiler.36424714_0"
        /*0030*/ 	.string	"-arch sm_100 -m 64 "



//--------------------- .note.nv.cuinfo           --------------------------
	.section	.note.nv.cuinfo,"",@"SHT_NOTE"
	.sectionflags	@"SHF_NOTE_NV_CUINFO"
        /*0018*/ 	.short	0x0002
        /*001a*/ 	.short	0x0064
        /*001c*/ 	.short	0x0082
	.zero		2


//--------------------- .nv.info                  --------------------------
	.section	.nv.info,"",@"SHT_CUDA_INFO"
	.align	4


	//----- nvinfo : EIATTR_REGCOUNT
	.align		4
        /*0000*/ 	.byte	0x04, 0x2f
        /*0002*/ 	.short	(.L_1 - .L_0)
	.align		4
.L_0:
        /*0004*/ 	.word	index@(_Z19interpolate_forwardiiiPKiS0_PKfPf)
        /*0008*/ 	.word	0x0000000e


	//----- nvinfo : EIATTR_FRAME_SIZE
	.align		4
.L_1:
        /*000c*/ 	.byte	0x04, 0x11
        /*000e*/ 	.short	(.L_3 - .L_2)
	.align		4
.L_2:
        /*0010*/ 	.word	index@(_Z19interpolate_forwardiiiPKiS0_PKfPf)
        /*0014*/ 	.word	0x00000000


	//----- nvinfo : EIATTR_REGCOUNT
	.align		4
.L_3:
        /*0018*/ 	.byte	0x04, 0x2f
        /*001a*/ 	.short	(.L_5 - .L_4)
	.align		4
.L_4:
        /*001c*/ 	.word	index@(_Z20interpolate_backwardiiiPKiS0_PKfPf)
        /*0020*/ 	.word	0x0000000e


	//----- nvinfo : EIATTR_FRAME_SIZE
	.align		4
.L_5:
        /*0024*/ 	.byte	0x04, 0x11
        /*0026*/ 	.short	(.L_7 - .L_6)
	.align		4
.L_6:
        /*0028*/ 	.word	index@(_Z20interpolate_backwardiiiPKiS0_PKfPf)
        /*002c*/ 	.word	0x00000000


	//----- nvinfo : EIATTR_MIN_STACK_SIZE
	.align		4
.L_7:
        /*0030*/ 	.byte	0x04, 0x12
        /*0032*/ 	.short	(.L_9 - .L_8)
	.align		4
.L_8:
        /*0034*/ 	.word	index@(_Z20interpolate_backwardiiiPKiS0_PKfPf)
        /*0038*/ 	.word	0x00000000


	//----- nvinfo : EIATTR_MIN_STACK_SIZE
	.align		4
.L_9:
        /*003c*/ 	.byte	0x04, 0x12
        /*003e*/ 	.short	(.L_11 - .L_10)
	.align		4
.L_10:
        /*0040*/ 	.word	index@(_Z19interpolate_forwardiiiPKiS0_PKfPf)
        /*0044*/ 	.word	0x00000000
.L_11:


//--------------------- .nv.compat                --------------------------
	.section	.nv.compat,"",@"SHT_CUDA_COMPAT_INFO"
	.align	4
        /*0000*/ 	.byte	0x02, 0x09, 0x00, 0x00, 0x02, 0x02, 0x01, 0x00, 0x02, 0x05, 0x05, 0x00, 0x03, 0x07, 0x01, 0x01
        /*0010*/ 	.byte	0x02, 0x03, 0x00, 0x00, 0x02, 0x06, 0x01, 0x00, 0x04, 0x0b, 0x08, 0x00, 0x09, 0x00, 0x00, 0x00
        /*0020*/ 	.byte	0x00, 0x00, 0x00, 0x00


//--------------------- .nv.info._Z20interpolate_backwardiiiPKiS0_PKfPf --------------------------
	.section	.nv.info._Z20interpolate_backwardiiiPKiS0_PKfPf,"",@"SHT_CUDA_INFO"
	.sectionflags	@""
	.align	4


	//----- nvinfo : EIATTR_CUDA_API_VERSION
	.align		4
        /*0000*/ 	.byte	0x04, 0x37
        /*0002*/ 	.short	(.L_13 - .L_12)
.L_12:
        /*0004*/ 	.word	0x00000082


	//----- nvinfo : EIATTR_KPARAM_INFO
	.align		4
.L_13:
        /*0008*/ 	.byte	0x04, 0x17
        /*000a*/ 	.short	(.L_15 - .L_14)
.L_14:
        /*000c*/ 	.word	0x00000000
        /*0010*/ 	.short	0x0006
        /*0012*/ 	.short	0x0028
        /*0014*/ 	.byte	0x00, 0xf5, 0x21, 0x00


	//----- nvinfo : EIATTR_KPARAM_INFO
	.align		4
.L_15:
        /*0018*/ 	.byte	0x04, 0x17
        /*001a*/ 	.short	(.L_17 - .L_16)
.L_16:
        /*001c*/ 	.word	0x00000000
        /*0020*/ 	.short	0x0005
        /*0022*/ 	.short	0x0020
        /*0024*/ 	.byte	0x00, 0xf5, 0x21, 0x00


	//----- nvinfo : EIATTR_KPARAM_INFO
	.align		4
.L_17:
        /*0028*/ 	.byte	0x04, 0x17
        /*002a*/ 	.short	(.L_19 - .L_18)
.L_18:
        /*002c*/ 	.word	0x00000000
        /*0030*/ 	.short	0x0004
        /*0032*/ 	.short	0x0018
        /*0034*/ 	.byte	0x00, 0xf5, 0x21, 0x00


	//----- nvinfo : EIATTR_KPARAM_INFO
	.align		4
.L_19:
        /*0038*/ 	.byte	0x04, 0x17
        /*003a*/ 	.short	(.L_21 - .L_20)
.L_20:
        /*003c*/ 	.word	0x00000000
        /*0040*/ 	.short	0x0003
        /*0042*/ 	.short	0x0010
        /*0044*/ 	.byte	0x00, 0xf5, 0x21, 0x00


	//----- nvinfo : EIATTR_KPARAM_INFO
	.align		4
.L_21:
        /*0048*/ 	.byte	0x04, 0x17
        /*004a*/ 	.short	(.L_23 - .L_22)
.L_22:
        /*004c*/ 	.word	0x00000000
        /*0050*/ 	.short	0x0002
        /*0052*/ 	.short	0x0008
        /*0054*/ 	.byte	0x00, 0xf0, 0x11, 0x00


	//----- nvinfo : EIATTR_KPARAM_INFO
	.align		4
.L_23:
        /*0058*/ 	.byte	0x04, 0x17
        /*005a*/ 	.short	(.L_25 - .L_24)
.L_24:
        /*005c*/ 	.word	0x00000000
        /*0060*/ 	.short	0x0001
        /*0062*/ 	.short	0x0004
        /*0064*/ 	.byte	0x00, 0xf0, 0x11, 0x00


	//----- nvinfo : EIATTR_KPARAM_INFO
	.align		4
.L_25:
        /*0068*/ 	.byte	0x04, 0x17
        /*006a*/ 	.short	(.L_27 - .L_26)
.L_26:
        /*006c*/ 	.word	0x00000000
        /*0070*/ 	.short	0x0000
        /*0072*/ 	.short	0x0000
        /*0074*/ 	.byte	0x00, 0xf0, 0x11, 0x00


	//----- nvinfo : EIATTR_SPARSE_MMA_MASK
	.align		4
.L_27:
        /*0078*/ 	.byte	0x03, 0x50
        /*007a*/ 	.short	0x0000


	//----- nvinfo : EIATTR_MAXREG_COUNT
	.align		4
        /*007c*/ 	.byte	0x03, 0x1b
        /*007e*/ 	.short	0x00ff


	//----- nvinfo : EIATTR_MERCURY_ISA_VERSION
	.align		4
        /*0080*/ 	.byte	0x03, 0x5f
        /*0082*/ 	.short	0x0101


	//----- nvinfo : EIATTR_VRC_CTA_INIT_COUNT
	.align		4
        /*0084*/ 	.byte	0x02, 0x4a
	.zero		1
	.zero		1


	//----- nvinfo : EIATTR_EXIT_INSTR_OFFSETS
	.align		4
        /*0088*/ 	.byte	0x04, 0x1c
        /*008a*/ 	.short	(.L_29 - .L_28)


	//   ....[0]....
.L_28:
        /*008c*/ 	.word	0x00000200


	//   ....[1]....
        /*0090*/ 	.word	0x000002c0


	//   ....[2]....
        /*0094*/ 	.word	0x000003b0


	//----- nvinfo : EIATTR_CBANK_PARAM_SIZE
	.align		4
.L_29:
        /*0098*/ 	.byte	0x03, 0x19
        /*009a*/ 	.short	0x0030


	//----- nvinfo : EIATTR_PARAM_CBANK
	.align		4
        /*009c*/ 	.byte	0x04, 0x0a
        /*009e*/ 	.short	(.L_31 - .L_30)
	.align		4
.L_30:
        /*00a0*/ 	.word	index@(.nv.constant0._Z20interpolate_backwardiiiPKiS0_PKfPf)
        /*00a4*/ 	.short	0x0380
        /*00a6*/ 	.short	0x0030


	//----- nvinfo : EIATTR_SW_WAR
	.align		4
.L_31:
        /*00a8*/ 	.byte	0x04, 0x36
        /*00aa*/ 	.short	(.L_33 - .L_32)
.L_32:
        /*00ac*/ 	.word	0x00000008
.L_33:


//--------------------- .nv.info._Z19interpolate_forwardiiiPKiS0_PKfPf --------------------------
	.section	.nv.info._Z19interpolate_forwardiiiPKiS0_PKfPf,"",@"SHT_CUDA_INFO"
	.sectionflags	@""
	.align	4


	//----- nvinfo : EIATTR_CUDA_API_VERSION
	.align		4
        /*0000*/ 	.byte	0x04, 0x37
        /*0002*/ 	.short	(.L_35 - .L_34)
.L_34:
        /*0004*/ 	.word	0x00000082


	//----- nvinfo : EIATTR_KPARAM_INFO
	.align		4
.L_35:
        /*0008*/ 	.byte	0x04, 0x17
        /*000a*/ 	.short	(.L_37 - .L_36)
.L_36:
        /*000c*/ 	.word	0x00000000
        /*0010*/ 	.short	0x0006
        /*0012*/ 	.short	0x0028
        /*0014*/ 	.byte	0x00, 0xf5, 0x21, 0x00


	//----- nvinfo : EIATTR_KPARAM_INFO
	.align		4
.L_37:
        /*0018*/ 	.byte	0x04, 0x17
        /*001a*/ 	.short	(.L_39 - .L_38)
.L_38:
        /*001c*/ 	.word	0x00000000
        /*0020*/ 	.short	0x0005
        /*0022*/ 	.short	0x0020
        /*0024*/ 	.byte	0x00, 0xf5, 0x21, 0x00


	//----- nvinfo : EIATTR_KPARAM_INFO
	.align		4
.L_39:
        /*0028*/ 	.byte	0x04, 0x17
        /*002a*/ 	.short	(.L_41 - .L_40)
.L_40:
        /*002c*/ 	.word	0x00000000
        /*0030*/ 	.short	0x0004
        /*0032*/ 	.short	0x0018
        /*0034*/ 	.byte	0x00, 0xf5, 0x21, 0x00


	//----- nvinfo : EIATTR_KPARAM_INFO
	.align		4
.L_41:
        /*0038*/ 	.byte	0x04, 0x17
        /*003a*/ 	.short	(.L_43 - .L_42)
.L_42:
        /*003c*/ 	.word	0x00000000
        /*0040*/ 	.short	0x0003
        /*0042*/ 	.short	0x0010
        /*0044*/ 	.byte	0x00, 0xf5, 0x21, 0x00


	//----- nvinfo : EIATTR_KPARAM_INFO
	.align		4
.L_43:
        /*0048*/ 	.byte	0x04, 0x17
        /*004a*/ 	.short	(.L_45 - .L_44)
.L_44:
        /*004c*/ 	.word	0x00000000
        /*0050*/ 	.short	0x0002
        /*0052*/ 	.short	0x0008
        /*0054*/ 	.byte	0x00, 0xf0, 0x11, 0x00


	//----- nvinfo : EIATTR_KPARAM_INFO
	.align		4
.L_45:
        /*0058*/ 	.byte	0x04, 0x17
        /*005a*/ 	.short	(.L_47 - .L_46)
.L_46:
        /*005c*/ 	.word	0x00000000
        /*0060*/ 	.short	0x0001
        /*0062*/ 	.short	0x0004
        /*0064*/ 	.byte	0x00, 0xf0, 0x11, 0x00


	//----- nvinfo : EIATTR_KPARAM_INFO
	.align		4
.L_47:
        /*0068*/ 	.byte	0x04, 0x17
        /*006a*/ 	.short	(.L_49 - .L_48)
.L_48:
        /*006c*/ 	.word	0x00000000
        /*0070*/ 	.short	0x0000
        /*0072*/ 	.short	0x0000
        /*0074*/ 	.byte	0x00, 0xf0, 0x11, 0x00


	//----- nvinfo : EIATTR_SPARSE_MMA_MASK
	.align		4
.L_49:
        /*0078*/ 	.byte	0x03, 0x50
        /*007a*/ 	.short	0x0000


	//----- nvinfo : EIATTR_MAXREG_COUNT
	.align		4
        /*007c*/ 	.byte	0x03, 0x1b
        /*007e*/ 	.short	0x00ff


	//----- nvinfo : EIATTR_MERCURY_ISA_VERSION
	.align		4
        /*0080*/ 	.byte	0x03, 0x5f
        /*0082*/ 	.short	0x0101


	//----- nvinfo : EIATTR_VRC_CTA_INIT_COUNT
	.align		4
        /*0084*/ 	.byte	0x02, 0x4a
	.zero		1
	.zero		1


	//----- nvinfo : EIATTR_EXIT_INSTR_OFFSETS
	.align		4
        /*0088*/ 	.byte	0x04, 0x1c
        /*008a*/ 	.short	(.L_51 - .L_50)


	//   ....[0]....
.L_50:
        /*008c*/ 	.word	0x00000200


	//   ....[1]....
        /*0090*/ 	.word	0x000002c0


	//   ....[2]....
        /*0094*/ 	.word	0x000003b0


	//----- nvinfo : EIATTR_CBANK_PARAM_SIZE
	.align		4
.L_51:
        /*0098*/ 	.byte	0x03, 0x19
        /*009a*/ 	.short	0x0030


	//----- nvinfo : EIATTR_PARAM_CBANK
	.align		4
        /*009c*/ 	.byte	0x04, 0x0a
        /*009e*/ 	.short	(.L_53 - .L_52)
	.align		4
.L_52:
        /*00a0*/ 	.word	index@(.nv.constant0._Z19interpolate_forwardiiiPKiS0_PKfPf)
        /*00a4*/ 	.short	0x0380
        /*00a6*/ 	.short	0x0030


	//----- nvinfo : EIATTR_SW_WAR
	.align		4
.L_53:
        /*00a8*/ 	.byte	0x04, 0x36
        /*00aa*/ 	.short	(.L_55 - .L_54)
.L_54:
        /*00ac*/ 	.word	0x00000008
.L_55:


//--------------------- .nv.callgraph             --------------------------
	.section	.nv.callgraph,"",@"SHT_CUDA_CALLGRAPH"
	.align	4
	.sectionentsize	8
	.align		4
        /*0000*/ 	.word	0x00000000
	.align		4
        /*0004*/ 	.word	0xffffffff
	.align		4
        /*0008*/ 	.word	0x00000000
	.align		4
        /*000c*/ 	.word	0xfffffffe
	.align		4
        /*0010*/ 	.word	0x00000000
	.align		4
        /*0014*/ 	.word	0xfffffffd
	.align		4
        /*0018*/ 	.word	0x00000000
	.align		4
        /*001c*/ 	.word	0xfffffffc


//--------------------- .text._Z20interpolate_backwardiiiPKiS0_PKfPf --------------------------
	.section	.text._Z20interpolate_backwardiiiPKiS0_PKfPf,"ax",@progbits
	.align	128
        .global         _Z20interpolate_backwardiiiPKiS0_PKfPf
        .type           _Z20interpolate_backwardiiiPKiS0_PKfPf,@function
        .size           _Z20interpolate_backwardiiiPKiS0_PKfPf,(.L_x_2 - _Z20interpolate_backwardiiiPKiS0_PKfPf)
        .other          _Z20interpolate_backwardiiiPKiS0_PKfPf,@"STO_CUDA_ENTRY STV_DEFAULT"
_Z20interpolate_backwardiiiPKiS0_PKfPf:
.text._Z20interpolate_backwardiiiPKiS0_PKfPf:
[----:B------:R-:W-:Y:S08]  /*0000*/  LDC R1, c[0x0][0x37c] ;  /* 0x0000df00ff017b82 */ /* 0x000ff00000000800 */
[----:B------:R-:W0:Y:S01]  /*0010*/  LDC R0, c[0x0][0x388] ;  /* 0x0000e200ff007b82 */ /* 0x000e220000000800 */
[----:B------:R-:W1:Y:S07]  /*0020*/  S2R R8, SR_TID.X ;  /* 0x0000000000087919 */ /* 0x000e6e0000002100 */
[----:B------:R-:W1:Y:S08]  /*0030*/  S2UR UR4, SR_CTAID.X ;  /* 0x00000000000479c3 */ /* 0x000e700000002500 */
[----:B------:R-:W1:Y:S01]  /*0040*/  LDC R3, c[0x0][0x360] ;  /* 0x0000d800ff037b82 */ /* 0x000e620000000800 */
[----:B0-----:R-:W-:-:S04]  /*0050*/  IABS R2, R0 ;  /* 0x0000000000027213 */ /* 0x001fc80000000000 */
[----:B------:R-:W0:Y:S01]  /*0060*/  I2F.RP R6, R2 ;  /* 0x0000000200067306 */ /* 0x000e220000209400 */
[----:B-1----:R-:W-:Y:S01]  /*0070*/  IMAD R3, R3, UR4, R8 ;  /* 0x0000000403037c24 */ /* 0x002fe2000f8e0208 */
[----:B------:R-:W1:Y:S01]  /*0080*/  LDCU UR4, c[0x0][0x380] ;  /* 0x00007000ff0477ac */ /* 0x000e620008000800 */
[----:B------:R-:W-:-:S05]  /*0090*/  LOP3.LUT R8, RZ, R0, RZ, 0x33, !PT ;  /* 0x00000000ff087212 */ /* 0x000fca00078e33ff */
[----:B0-----:R-:W0:Y:S01]  /*00a0*/  MUFU.RCP R6, R6 ;  /* 0x0000000600067308 */ /* 0x001e220000001000 */
[----:B------:R-:W-:Y:S01]  /*00b0*/  IABS R9, R3 ;  /* 0x0000000300097213 */ /* 0x000fe20000000000 */
[----:B0-----:R-:W-:-:S06]  /*00c0*/  VIADD R4, R6, 0xffffffe ;  /* 0x0ffffffe06047836 */ /* 0x001fcc0000000000 */
[----:B------:R0:W2:Y:S02]  /*00d0*/  F2I.FTZ.U32.TRUNC.NTZ R5, R4 ;  /* 0x0000000400057305 */ /* 0x0000a4000021f000 */
[----:B0-----:R-:W-:Y:S02]  /*00e0*/  HFMA2 R4, -RZ, RZ, 0, 0 ;  /* 0x00000000ff047431 */ /* 0x001fe400000001ff */
[----:B--2---:R-:W-:-:S04]  /*00f0*/  IMAD.MOV R7, RZ, RZ, -R5 ;  /* 0x000000ffff077224 */ /* 0x004fc800078e0a05 */
[----:B------:R-:W-:-:S04]  /*0100*/  IMAD R7, R7, R2, RZ ;  /* 0x0000000207077224 */ /* 0x000fc800078e02ff */
[----:B------:R-:W-:Y:S01]  /*0110*/  IMAD.HI.U32 R5, R5, R7, R4 ;  /* 0x0000000705057227 */ /* 0x000fe200078e0004 */
[----:B------:R-:W-:-:S04]  /*0120*/  LOP3.LUT R4, R3, R0, RZ, 0x3c, !PT ;  /* 0x0000000003047212 */ /* 0x000fc800078e3cff */
[----:B------:R-:W-:Y:S01]  /*0130*/  ISETP.GE.AND P0, PT, R4, RZ, PT ;  /* 0x000000ff0400720c */ /* 0x000fe20003f06270 */
[----:B------:R-:W-:-:S04]  /*0140*/  IMAD.HI.U32 R5, R5, R9, RZ ;  /* 0x0000000905057227 */ /* 0x000fc800078e00ff */
[----:B------:R-:W-:-:S04]  /*0150*/  IMAD.MOV R6, RZ, RZ, -R5 ;  /* 0x000000ffff067224 */ /* 0x000fc800078e0a05 */
[----:B------:R-:W-:-:S05]  /*0160*/  IMAD R9, R2, R6, R9 ;  /* 0x0000000602097224 */ /* 0x000fca00078e0209 */
[----:B------:R-:W-:-:S13]  /*0170*/  ISETP.GT.U32.AND P2, PT, R2, R9, PT ;  /* 0x000000090200720c */ /* 0x000fda0003f44070 */
[----:B------:R-:W-:Y:S01]  /*0180*/  @!P2 IMAD.IADD R9, R9, 0x1, -R2 ;  /* 0x000000010909a824 */ /* 0x000fe200078e0a02 */
[----:B------:R-:W-:-:S04]  /*0190*/  @!P2 IADD3 R5, PT, PT, R5, 0x1, RZ ;  /* 0x000000010505a810 */ /* 0x000fc80007ffe0ff */
[----:B------:R-:W-:-:S13]  /*01a0*/  ISETP.GE.U32.AND P1, PT, R9, R2, PT ;  /* 0x000000020900720c */ /* 0x000fda0003f26070 */
[----:B------:R-:W-:Y:S01]  /*01b0*/  @P1 VIADD R5, R5, 0x1 ;  /* 0x0000000105051836 */ /* 0x000fe20000000000 */
[----:B------:R-:W-:-:S03]  /*01c0*/  ISETP.NE.AND P1, PT, R0, RZ, PT ;  /* 0x000000ff0000720c */ /* 0x000fc60003f25270 */
[----:B------:R-:W-:-:S05]  /*01d0*/  @!P0 IMAD.MOV R5, RZ, RZ, -R5 ;  /* 0x000000ffff058224 */ /* 0x000fca00078e0a05 */
[----:B------:R-:W-:-:S04]  /*01e0*/  SEL R10, R8, R5, !P1 ;  /* 0x00000005080a7207 */ /* 0x000fc80004800000 */
[----:B-1----:R-:W-:-:S13]  /*01f0*/  ISETP.GE.AND P0, PT, R10, UR4, PT ;  /* 0x000000040a007c0c */ /* 0x002fda000bf06270 */
[----:B------:R-:W-:Y:S05]  /*0200*/  @P0 EXIT ;  /* 0x000000000000094d */ /* 0x000fea0003800000 */
[----:B------:R-:W0:Y:S01]  /*0210*/  LDC.64 R4, c[0x0][0x390] ;  /* 0x0000e400ff047b82 */ /* 0x000e220000000a00 */
[----:B------:R-:W1:Y:S07]  /*0220*/  LDCU.64 UR4, c[0x0][0x358] ;  /* 0x00006b00ff0477ac */ /* 0x000e6e0008000a00 */
[----:B------:R-:W2:Y:S01]  /*0230*/  LDC.64 R6, c[0x0][0x398] ;  /* 0x0000e600ff067b82 */ /* 0x000ea20000000a00 */
[----:B0-----:R-:W-:-:S06]  /*0240*/  IMAD.WIDE R4, R10, 0x4, R4 ;  /* 0x000000040a047825 */ /* 0x001fcc00078e0204 */
[----:B-1----:R-:W3:Y:S02]  /*0250*/  LDG.E R4, desc[UR4][R4.64] ;  /* 0x0000000404047981 */ /* 0x002ee4000c1e1900 */
[C---:B---3--:R-:W-:Y:S02]  /*0260*/  ISETP.GE.AND P0, PT, R4.reuse, RZ, PT ;  /* 0x000000ff0400720c */ /* 0x048fe40003f06270 */
[----:B------:R-:W-:-:S04]  /*0270*/  IADD3 R11, PT, PT, -R4, RZ, RZ ;  /* 0x000000ff040b7210 */ /* 0x000fc80007ffe1ff */
[----:B------:R-:W-:-:S05]  /*0280*/  SEL R11, R11, R10, !P0 ;  /* 0x0000000a0b0b7207 */ /* 0x000fca0004000000 */
[----:B--2---:R-:W-:-:S06]  /*0290*/  IMAD.WIDE R6, R11, 0x4, R6 ;  /* 0x000000040b067825 */ /* 0x004fcc00078e0206 */
[----:B------:R-:W2:Y:S02]  /*02a0*/  LDG.E R6, desc[UR4][R6.64] ;  /* 0x0000000406067981 */ /* 0x000ea4000c1e1900 */
[----:B--2---:R-:W-:-:S13]  /*02b0*/  ISETP.GE.AND P0, PT, R6, RZ, PT ;  /* 0x000000ff0600720c */ /* 0x004fda0003f06270 */
[----:B------:R-:W-:Y:S05]  /*02c0*/  @!P0 EXIT ;  /* 0x000000000000894d */ /* 0x000fea0003800000 */
[----:B------:R-:W-:Y:S01]  /*02d0*/  ISETP.GE.AND P2, PT, R3, RZ, PT ;  /* 0x000000ff0300720c */ /* 0x000fe20003f46270 */
[----:B------:R-:W0:Y:S01]  /*02e0*/  LDC.64 R4, c[0x0][0x3a0] ;  /* 0x0000e800ff047b82 */ /* 0x000e220000000a00 */
[----:B------:R-:W-:Y:S01]  /*02f0*/  ISETP.GT.U32.AND P0, PT, R2, R9, PT ;  /* 0x000000090200720c */ /* 0x000fe20003f04070 */
[----:B------:R-:W-:-:S05]  /*0300*/  IMAD.IADD R2, R9, 0x1, -R2 ;  /* 0x0000000109027824 */ /* 0x000fca00078e0a02 */
[----:B------:R-:W-:-:S05]  /*0310*/  SEL R9, R2, R9, !P0 ;  /* 0x0000000902097207 */ /* 0x000fca0004000000 */
[----:B------:R-:W-:-:S04]  /*0320*/  @!P2 IADD3 R9, PT, PT, -R9, RZ, RZ ;  /* 0x000000ff0909a210 */ /* 0x000fc80007ffe1ff */
[----:B------:R-:W-:-:S05]  /*0330*/  SEL R9, R8, R9, !P1 ;  /* 0x0000000908097207 */ /* 0x000fca0004800000 */
[----:B------:R-:W-:-:S04]  /*0340*/  IMAD R3, R10, R0, R9 ;  /* 0x000000000a037224 */ /* 0x000fc800078e0209 */
[----:B0-----:R-:W-:Y:S02]  /*0350*/  IMAD.WIDE R4, R3, 0x4, R4 ;  /* 0x0000000403047825 */ /* 0x001fe400078e0204 */
[----:B------:R-:W0:Y:S04]  /*0360*/  LDC.64 R2, c[0x0][0x3a8] ;  /* 0x0000ea00ff027b82 */ /* 0x000e280000000a00 */
[----:B------:R-:W2:Y:S01]  /*0370*/  LDG.E R5, desc[UR4][R4.64] ;  /* 0x0000000404057981 */ /* 0x000ea2000c1e1900 */
[----:B------:R-:W-:-:S04]  /*0380*/  IMAD R9, R6, R0, R9 ;  /* 0x0000000006097224 */ /* 0x000fc800078e0209 */
[----:B0-----:R-:W-:-:S05]  /*0390*/  IMAD.WIDE R2, R9, 0x4, R2 ;  /* 0x0000000409027825 */ /* 0x001fca00078e0202 */
[----:B--2---:R-:W-:Y:S01]  /*03a0*/  REDG.E.ADD.F32.FTZ.RN.STRONG.GPU desc[UR4][R2.64], R5 ;  /* 0x00000005020079a6 */ /* 0x004fe2000c12f304 */
[----:B------:R-:W-:Y:S05]  /*03b0*/  EXIT ;  /* 0x000000000000794d */ /* 0x000fea0003800000 */
.L_x_0:
[----:B------:R-:W-:-:S00]  /*03c0*/  BRA `(.L_x_0) ;  /* 0xfffffffc00fc7947 */ /* 0x000fc0000383ffff */
[----:B------:R-:W-:-:S00]  /*03d0*/  NOP ;  /* 0x0000000000007918 */ /* 0x000fc00000000000 */
        /* <DEDUP_REMOVED lines=10> */
.L_x_2:


//--------------------- .text._Z19interpolate_forwardiiiPKiS0_PKfPf --------------------------
	.section	.text._Z19interpolate_forwardiiiPKiS0_PKfPf,"ax",@progbits
	.align	128
        .global         _Z19interpolate_forwardiiiPKiS0_PKfPf
        .type           _Z19interpolate_forwardiiiPKiS0_PKfPf,@function
        .size           _Z19interpolate_forwardiiiPKiS0_PKfPf,(.L_x_3 - _Z19interpolate_forwardiiiPKiS0_PKfPf)
        .other          _Z19interpolate_forwardiiiPKiS0_PKfPf,@"STO_CUDA_ENTRY STV_DEFAULT"
_Z19interpolate_forwardiiiPKiS0_PKfPf:
.text._Z19interpolate_forwardiiiPKiS0_PKfPf:
        /* <DEDUP_REMOVED lines=58> */
[----:B--2---:R-:W-:Y:S01]  /*03a0*/  STG.E desc[UR4][R4.64], R3 ;  /* 0x0000000304007986 */ /* 0x004fe2000c101904 */
[----:B------:R-:W-:Y:S05]  /*03b0*/  EXIT ;  /* 0x000000000000794d */ /* 0x000fea0003800000 */
.L_x_1:
        /* <DEDUP_REMOVED lines=12> */
.L_x_3:


//--------------------- .nv.shared.reserved.0     --------------------------
	.section	.nv.shared.reserved.0,"aw",@nobits
	.weak		__nv_reservedSMEM_offset_0_alias
	.size		__nv_reservedSMEM_offset_0_alias, 0, 64
	.other		__nv_reservedSMEM_offset_0_alias,@"STO_CUDA_RESERVED_SHARED STV_DEFAULT"
__nv_reservedSMEM_offset_0_alias:
	.zero		0
	.zero		64


//--------------------- .nv.constant0._Z20interpolate_backwardiiiPKiS0_PKfPf --------------------------
	.section	.nv.constant0._Z20interpolate_backwardiiiPKiS0_PKfPf,"a",@progbits
	.sectionflags	@""
	.align	4
.nv.constant0._Z20interpolate_backwardiiiPKiS0_PKfPf:
	.zero		944


//--------------------- .nv.constant0._Z19interpolate_forwardiiiPKiS0_PKfPf --------------------------
	.section	.nv.constant0._Z19interpolate_forwardiiiPKiS0_PKfPf,"a",@progbits
	.sectionflags	@""
	.align	4
.nv.constant0._Z19interpolate_forwardiiiPKiS0_PKfPf:
	.zero		944


//--------------------- SYMBOLS --------------------------

	.type		.nv.reservedSmem.offset0,@object
	.size		.nv.reservedSmem.offset0,0x4
